//
// Generated by NVIDIA NVVM Compiler
//
// Compiler Build ID: CL-36424714
// Cuda compilation tools, release 13.0, V13.0.88
// Based on NVVM 20.0.0
//

.version 9.0
.target sm_100
.address_size 64

	// .globl	_Z8fillGridPi

.visible .entry _Z8fillGridPi(
	.param .u64 .ptr .align 1 _Z8fillGridPi_param_0
)
{
	.reg .pred 	%p<5>;
	.reg .b32 	%r<15>;
	.reg .b64 	%rd<8>;

	ld.param.u64 	%rd1, [_Z8fillGridPi_param_0];
	cvta.to.global.u64 	%rd2, %rd1;
	mov.u32 	%r1, %ntid.x;
	mov.u32 	%r2, %ctaid.x;
	mov.u32 	%r3, %tid.x;
	mad.lo.s32 	%r4, %r1, %r2, %r3;
	mov.u32 	%r5, %ntid.y;
	mov.u32 	%r6, %ctaid.y;
	mov.u32 	%r7, %tid.y;
	mad.lo.s32 	%r8, %r5, %r6, %r7;
	setp.eq.s32 	%p1, %r4, 0;
	setp.eq.s32 	%p2, %r8, 0;
	setp.eq.s32 	%p3, %r4, 19;
	setp.eq.s32 	%p4, %r8, 19;
	mul.lo.s32 	%r9, %r4, %r8;
	selp.b32 	%r10, 0, %r9, %p2;
	selp.b32 	%r11, 0, %r10, %p1;
	selp.b32 	%r12, 0, %r11, %p3;
	selp.b32 	%r13, 0, %r12, %p4;
	mul.lo.s32 	%r14, %r8, 20;
	cvt.u64.u32 	%rd3, %r14;
	cvt.s64.s32 	%rd4, %r4;
	add.s64 	%rd5, %rd3, %rd4;
	shl.b64 	%rd6, %rd5, 2;
	add.s64 	%rd7, %rd2, %rd6;
	st.global.u32 	[%rd7], %r13;
	ret;

}
	// .globl	_Z11computeGridPiS_
.visible .entry _Z11computeGridPiS_(
	.param .u64 .ptr .align 1 _Z11computeGridPiS__param_0,
	.param .u64 .ptr .align 1 _Z11computeGridPiS__param_1
)
{
	.reg .pred 	%p<8>;
	.reg .b32 	%r<19>;
	.reg .b64 	%rd<15>;

	ld.param.u64 	%rd1, [_Z11computeGridPiS__param_0];
	ld.param.u64 	%rd2, [_Z11computeGridPiS__param_1];
	mov.u32 	%r3, %ntid.x;
	mov.u32 	%r4, %ctaid.x;
	mov.u32 	%r5, %tid.x;
	mad.lo.s32 	%r1, %r3, %r4, %r5;
	mov.u32 	%r6, %ntid.y;
	mov.u32 	%r7, %ctaid.y;
	mov.u32 	%r8, %tid.y;
	mad.lo.s32 	%r9, %r6, %r7, %r8;
	setp.eq.s32 	%p1, %r1, 0;
	setp.eq.s32 	%p2, %r9, 0;
	or.pred  	%p3, %p1, %p2;
	setp.eq.s32 	%p4, %r1, 19;
	or.pred  	%p5, %p4, %p3;
	setp.eq.s32 	%p6, %r9, 19;
	or.pred  	%p7, %p5, %p6;
	@%p7 bra 	$L__BB1_2;
	cvta.to.global.u64 	%rd3, %rd1;
	cvta.to.global.u64 	%rd4, %rd2;
	mul.lo.s32 	%r10, %r9, 20;
	add.s32 	%r11, %r10, -20;
	cvt.u64.u32 	%rd5, %r11;
	cvt.s64.s32 	%rd6, %r1;
	add.s64 	%rd7, %rd5, %rd6;
	shl.b64 	%rd8, %rd7, 2;
	add.s64 	%rd9, %rd3, %rd8;
	ld.global.u32 	%r12, [%rd9];
	cvt.u64.u32 	%rd10, %r10;
	add.s64 	%rd11, %rd10, %rd6;
	shl.b64 	%rd12, %rd11, 2;
	add.s64 	%rd13, %rd3, %rd12;
	ld.global.u32 	%r13, [%rd13+80];
	add.s32 	%r14, %r13, %r12;
	ld.global.u32 	%r15, [%rd13+-4];
	add.s32 	%r16, %r14, %r15;
	ld.global.u32 	%r17, [%rd13+4];
	add.s32 	%r18, %r16, %r17;
	add.s64 	%rd14, %rd4, %rd12;
	st.global.u32 	[%rd14], %r18;
$L__BB1_2:
	ret;

}


// ===== COMPILED SASS (sm_100) =====

	.target	sm_100

	.elftype	@"ET_EXEC"


//--------------------- .note.nv.tkinfo           --------------------------
	.section	.note.nv.tkinfo,"",@"SHT_NOTE"
	.sectionflags	@"SHF_NOTE_NV_TKINFO"
	.tkinfo
        /*0018*/ 	.word	0x00000002
        /*0030*/ 	.string	""
        /*0030*/ 	.string	"ptxas"
        /*0030*/ 	.string	"Cuda compilation tools, release 13.0, V13.0.88"
        /*0030*/ 	.string	"Build cuda_13.0.r13.0/compiler.36424714_0"
        /*0030*/ 	.string	"-arch sm_100 -m 64 "



//--------------------- .note.nv.cuinfo           --------------------------
	.section	.note.nv.cuinfo,"",@"SHT_NOTE"
	.sectionflags	@"SHF_NOTE_NV_CUINFO"
        /*0018*/ 	.short	0x0002
        /*001a*/ 	.short	0x0064
        /*001c*/ 	.short	0x0082
	.zero		2


//--------------------- .nv.info                  --------------------------
	.section	.nv.info,"",@"SHT_CUDA_INFO"
	.align	4


	//----- nvinfo : EIATTR_REGCOUNT
	.align		4
        /*0000*/ 	.byte	0x04, 0x2f
        /*0002*/ 	.short	(.L_1 - .L_0)
	.align		4
.L_0:
        /*0004*/ 	.word	index@(_Z8fillGridPi)
        /*0008*/ 	.word	0x00000008


	//----- nvinfo : EIATTR_FRAME_SIZE
	.align		4
.L_1:
        /*000c*/ 	.byte	0x04, 0x11
        /*000e*/ 	.short	(.L_3 - .L_2)
	.align		4
.L_2:
        /*0010*/ 	.word	index@(_Z8fillGridPi)
        /*0014*/ 	.word	0x00000000


	//----- nvinfo : EIATTR_REGCOUNT
	.align		4
.L_3:
        /*0018*/ 	.byte	0x04, 0x2f
        /*001a*/ 	.short	(.L_5 - .L_4)
	.align		4
.L_4:
        /*001c*/ 	.word	index@(_Z11computeGridPiS_)
        /*0020*/ 	.word	0x0000000c


	//----- nvinfo : EIATTR_FRAME_SIZE
	.align		4
.L_5:
        /*0024*/ 	.byte	0x04, 0x11
        /*0026*/ 	.short	(.L_7 - .L_6)
	.align		4
.L_6:
        /*0028*/ 	.word	index@(_Z11computeGridPiS_)
        /*002c*/ 	.word	0x00000000


	//----- nvinfo : EIATTR_MIN_STACK_SIZE
	.align		4
.L_7:
        /*0030*/ 	.byte	0x04, 0x12
        /*0032*/ 	.short	(.L_9 - .L_8)
	.align		4
.L_8:
        /*0034*/ 	.word	index@(_Z11computeGridPiS_)
        /*0038*/ 	.word	0x00000000


	//----- nvinfo : EIATTR_MIN_STACK_SIZE
	.align		4
.L_9:
        /*003c*/ 	.byte	0x04, 0x12
        /*003e*/ 	.short	(.L_11 - .L_10)
	.align		4
.L_10:
        /*0040*/ 	.word	index@(_Z8fillGridPi)
        /*0044*/ 	.word	0x00000000
.L_11:


//--------------------- .nv.compat                --------------------------
	.section	.nv.compat,"",@"SHT_CUDA_COMPAT_INFO"
	.align	4
        /*0000*/ 	.byte	0x02, 0x09, 0x00, 0x00, 0x02, 0x02, 0x01, 0x00, 0x02, 0x05, 0x05, 0x00, 0x03, 0x07, 0x01, 0x01
        /*0010*/ 	.byte	0x02, 0x03, 0x00, 0x00, 0x02, 0x06, 0x01, 0x00, 0x04, 0x0b, 0x08, 0x00, 0x09, 0x00, 0x00, 0x00
        /*0020*/ 	.byte	0x00, 0x00, 0x00, 0x00


//--------------------- .nv.info._Z11computeGridPiS_ --------------------------
	.section	.nv.info._Z11computeGridPiS_,"",@"SHT_CUDA_INFO"
	.sectionflags	@""
	.align	4


	//----- nvinfo : EIATTR_CUDA_API_VERSION
	.align		4
        /*0000*/ 	.byte	0x04, 0x37
        /*0002*/ 	.short	(.L_13 - .L_12)
.L_12:
        /*0004*/ 	.word	0x00000082


	//----- nvinfo : EIATTR_KPARAM_INFO
	.align		4
.L_13:
        /*0008*/ 	.byte	0x04, 0x17
        /*000a*/ 	.short	(.L_15 - .L_14)
.L_14:
        /*000c*/ 	.word	0x00000000
        /*0010*/ 	.short	0x0001
        /*0012*/ 	.short	0x0008
        /*0014*/ 	.byte	0x00, 0xf5, 0x21, 0x00


	//----- nvinfo : EIATTR_KPARAM_INFO
	.align		4
.L_15:
        /*0018*/ 	.byte	0x04, 0x17
        /*001a*/ 	.short	(.L_17 - .L_16)
.L_16:
        /*001c*/ 	.word	0x00000000
        /*0020*/ 	.short	0x0000
        /*0022*/ 	.short	0x0000
        /*0024*/ 	.byte	0x00, 0xf5, 0x21, 0x00


	//----- nvinfo : EIATTR_SPARSE_MMA_MASK
	.align		4
.L_17:
        /*0028*/ 	.byte	0x03, 0x50
        /*002a*/ 	.short	0x0000


	//----- nvinfo : EIATTR_MAXREG_COUNT
	.align		4
        /*002c*/ 	.byte	0x03, 0x1b
        /*002e*/ 	.short	0x00ff


	//----- nvinfo : EIATTR_MERCURY_ISA_VERSION
	.align		4
        /*0030*/ 	.byte	0x03, 0x5f
        /*0032*/ 	.short	0x0101


	//----- nvinfo : EIATTR_VRC_CTA_INIT_COUNT
	.align		4
        /*0034*/ 	.byte	0x02, 0x4a
	.zero		1
	.zero		1


	//----- nvinfo : EIATTR_EXIT_INSTR_OFFSETS
	.align		4
        /*0038*/ 	.byte	0x04, 0x1c
        /*003a*/ 	.short	(.L_19 - .L_18)


	//   ....[0]....
.L_18:
        /*003c*/ 	.word	0x000000d0


	//   ....[1]....
        /*0040*/ 	.word	0x00000260


	//----- nvinfo : EIATTR_CBANK_PARAM_SIZE
	.align		4
.L_19:
        /*0044*/ 	.byte	0x03, 0x19
        /*0046*/ 	.short	0x0010


	//----- nvinfo : EIATTR_PARAM_CBANK
	.align		4
        /*0048*/ 	.byte	0x04, 0x0a
        /*004a*/ 	.short	(.L_21 - .L_20)
	.align		4
.L_20:
        /*004c*/ 	.word	index@(.nv.constant0._Z11computeGridPiS_)
        /*0050*/ 	.short	0x0380
        /*0052*/ 	.short	0x0010


	//----- nvinfo : EIATTR_SW_WAR
	.align		4
.L_21:
        /*0054*/ 	.byte	0x04, 0x36
        /*0056*/ 	.short	(.L_23 - .L_22)
.L_22:
        /*0058*/ 	.word	0x00000008
.L_23:


//--------------------- .nv.info._Z8fillGridPi    --------------------------
	.section	.nv.info._Z8fillGridPi,"",@"SHT_CUDA_INFO"
	.sectionflags	@""
	.align	4


	//----- nvinfo : EIATTR_CUDA_API_VERSION
	.align		4
        /*0000*/ 	.byte	0x04, 0x37
        /*0002*/ 	.short	(.L_25 - .L_24)
.L_24:
        /*0004*/ 	.word	0x00000082


	//----- nvinfo : EIATTR_KPARAM_INFO
	.align		4
.L_25:
        /*0008*/ 	.byte	0x04, 0x17
        /*000a*/ 	.short	(.L_27 - .L_26)
.L_26:
        /*000c*/ 	.word	0x00000000
        /*0010*/ 	.short	0x0000
        /*0012*/ 	.short	0x0000
        /*0014*/ 	.byte	0x00, 0xf5, 0x21, 0x00


	//----- nvinfo : EIATTR_SPARSE_MMA_MASK
	.align		4
.L_27:
        /*0018*/ 	.byte	0x03, 0x50
        /*001a*/ 	.short	0x0000


	//----- nvinfo : EIATTR_MAXREG_COUNT
	.align		4
        /*001c*/ 	.byte	0x03, 0x1b
        /*001e*/ 	.short	0x00ff


	//----- nvinfo : EIATTR_MERCURY_ISA_VERSION
	.align		4
        /*0020*/ 	.byte	0x03, 0x5f
        /*0022*/ 	.short	0x0101


	//----- nvinfo : EIATTR_VRC_CTA_INIT_COUNT
	.align		4
        /*0024*/ 	.byte	0x02, 0x4a
	.zero		1
	.zero		1


	//----- nvinfo : EIATTR_EXIT_INSTR_OFFSETS
	.align		4
        /*0028*/ 	.byte	0x04, 0x1c
        /*002a*/ 	.short	(.L_29 - .L_28)


	//   ....[0]....
.L_28:
        /*002c*/ 	.word	0x000001a0


	//----- nvinfo : EIATTR_CBANK_PARAM_SIZE
	.align		4
.L_29:
        /*0030*/ 	.byte	0x03, 0x19
        /*0032*/ 	.short	0x0008


	//----- nvinfo : EIATTR_PARAM_CBANK
	.align		4
        /*0034*/ 	.byte	0x04, 0x0a
        /*0036*/ 	.short	(.L_31 - .L_30)
	.align		4
.L_30:
        /*0038*/ 	.word	index@(.nv.constant0._Z8fillGridPi)
        /*003c*/ 	.short	0x0380
        /*003e*/ 	.short	0x0008


	//----- nvinfo : EIATTR_SW_WAR
	.align		4
.L_31:
        /*0040*/ 	.byte	0x04, 0x36
        /*0042*/ 	.short	(.L_33 - .L_32)
.L_32:
        /*0044*/ 	.word	0x00000008
.L_33:


//--------------------- .nv.callgraph             --------------------------
	.section	.nv.callgraph,"",@"SHT_CUDA_CALLGRAPH"
	.align	4
	.sectionentsize	8
	.align		4
        /*0000*/ 	.word	0x00000000
	.align		4
        /*0004*/ 	.word	0xffffffff
	.align		4
        /*0008*/ 	.word	0x00000000
	.align		4
        /*000c*/ 	.word	0xfffffffe
	.align		4
        /*0010*/ 	.word	0x00000000
	.align		4
        /*0014*/ 	.word	0xfffffffd
	.align		4
        /*0018*/ 	.word	0x00000000
	.align		4
        /*001c*/ 	.word	0xfffffffc


//--------------------- .text._Z11computeGridPiS_ --------------------------
	.section	.text._Z11computeGridPiS_,"ax",@progbits
	.align	128
        .global         _Z11computeGridPiS_
        .type           _Z11computeGridPiS_,@function
        .size           _Z11computeGridPiS_,(.L_x_2 - _Z11computeGridPiS_)
        .other          _Z11computeGridPiS_,@"STO_CUDA_ENTRY STV_DEFAULT"
_Z11computeGridPiS_:
.text._Z11computeGridPiS_:
[----:B------:R-:W-:Y:S01]  /*0000*/  LDC R1, c[0x0][0x37c] ;  /* 0x0000df00ff017b82 */ /* 0x000fe20000000800 */
[----:B------:R-:W0:Y:S01]  /*0010*/  S2R R2, SR_CTAID.Y ;  /* 0x0000000000027919 */ /* 0x000e220000002600 */
[----:B------:R-:W1:Y:S01]  /*0020*/  LDCU UR4, c[0x0][0x360] ;  /* 0x00006c00ff0477ac */ /* 0x000e620008000800 */
[----:B------:R-:W0:Y:S01]  /*0030*/  S2R R5, SR_TID.Y ;  /* 0x0000000000057919 */ /* 0x000e220000002200 */
[----:B------:R-:W0:Y:S01]  /*0040*/  LDCU UR5, c[0x0][0x364] ;  /* 0x00006c80ff0577ac */ /* 0x000e220008000800 */
[----:B------:R-:W1:Y:S01]  /*0050*/  S2R R0, SR_CTAID.X ;  /* 0x0000000000007919 */ /* 0x000e620000002500 */
[----:B------:R-:W1:Y:S01]  /*0060*/  S2R R3, SR_TID.X ;  /* 0x0000000000037919 */ /* 0x000e620000002100 */
[----:B0-----:R-:W-:-:S05]  /*0070*/  IMAD R2, R2, UR5, R5 ;  /* 0x0000000502027c24 */ /* 0x001fca000f8e0205 */
[----:B------:R-:W-:Y:S01]  /*0080*/  ISETP.NE.AND P0, PT, R2, RZ, PT ;  /* 0x000000ff0200720c */ /* 0x000fe20003f05270 */
[----:B-1----:R-:W-:-:S05]  /*0090*/  IMAD R0, R0, UR4, R3 ;  /* 0x0000000400007c24 */ /* 0x002fca000f8e0203 */
[----:B------:R-:W-:-:S04]  /*00a0*/  ISETP.EQ.OR P0, PT, R0, RZ, !P0 ;  /* 0x000000ff0000720c */ /* 0x000fc80004702670 */
[----:B------:R-:W-:-:S04]  /*00b0*/  ISETP.EQ.OR P0, PT, R0, 0x13, P0 ;  /* 0x000000130000780c */ /* 0x000fc80000702670 */
[----:B------:R-:W-:-:S13]  /*00c0*/  ISETP.EQ.OR P0, PT, R2, 0x13, P0 ;  /* 0x000000130200780c */ /* 0x000fda0000702670 */
[----:B------:R-:W-:Y:S05]  /*00d0*/  @P0 EXIT ;  /* 0x000000000000094d */ /* 0x000fea0003800000 */
[----:B------:R-:W0:Y:S01]  /*00e0*/  LDCU.128 UR8, c[0x0][0x380] ;  /* 0x00007000ff0877ac */ /* 0x000e220008000c00 */
[----:B------:R-:W-:Y:S01]  /*00f0*/  IMAD R3, R2, 0x14, RZ ;  /* 0x0000001402037824 */ /* 0x000fe200078e02ff */
[----:B------:R-:W-:Y:S01]  /*0100*/  SHF.R.S32.HI R2, RZ, 0x1f, R0 ;  /* 0x0000001fff027819 */ /* 0x000fe20000011400 */
[----:B------:R-:W1:Y:S03]  /*0110*/  LDCU.64 UR4, c[0x0][0x358] ;  /* 0x00006b00ff0477ac */ /* 0x000e660008000a00 */
[----:B------:R-:W-:Y:S01]  /*0120*/  IADD3 R8, P0, PT, R0, R3, RZ ;  /* 0x0000000300087210 */ /* 0x000fe20007f1e0ff */
[----:B------:R-:W-:-:S04]  /*0130*/  VIADD R3, R3, 0xffffffec ;  /* 0xffffffec03037836 */ /* 0x000fc80000000000 */
[----:B------:R-:W-:Y:S01]  /*0140*/  IMAD.X R5, RZ, RZ, R2, P0 ;  /* 0x000000ffff057224 */ /* 0x000fe200000e0602 */
[----:B------:R-:W-:Y:S01]  /*0150*/  IADD3 R3, P0, PT, R0, R3, RZ ;  /* 0x0000000300037210 */ /* 0x000fe20007f1e0ff */
[----:B------:R-:W-:-:S03]  /*0160*/  IMAD.SHL.U32 R6, R8, 0x4, RZ ;  /* 0x0000000408067824 */ /* 0x000fc600078e00ff */
[----:B------:R-:W-:Y:S01]  /*0170*/  SHF.L.U64.HI R8, R8, 0x2, R5 ;  /* 0x0000000208087819 */ /* 0x000fe20000010205 */
[----:B------:R-:W-:Y:S01]  /*0180*/  IMAD.X R0, RZ, RZ, R2, P0 ;  /* 0x000000ffff007224 */ /* 0x000fe200000e0602 */
[C---:B0-----:R-:W-:Y:S02]  /*0190*/  LEA R4, P0, R3.reuse, UR8, 0x2 ;  /* 0x0000000803047c11 */ /* 0x041fe4000f8010ff */
[----:B------:R-:W-:Y:S02]  /*01a0*/  IADD3 R2, P1, PT, R6, UR8, RZ ;  /* 0x0000000806027c10 */ /* 0x000fe4000ff3e0ff */
[----:B------:R-:W-:Y:S02]  /*01b0*/  LEA.HI.X R5, R3, UR9, R0, 0x2, P0 ;  /* 0x0000000903057c11 */ /* 0x000fe400080f1400 */
[----:B------:R-:W-:-:S03]  /*01c0*/  IADD3.X R3, PT, PT, R8, UR9, RZ, P1, !PT ;  /* 0x0000000908037c10 */ /* 0x000fc60008ffe4ff */
[----:B-1----:R-:W2:Y:S04]  /*01d0*/  LDG.E R4, desc[UR4][R4.64] ;  /* 0x0000000404047981 */ /* 0x002ea8000c1e1900 */
[----:B------:R-:W2:Y:S04]  /*01e0*/  LDG.E R7, desc[UR4][R2.64+0x50] ;  /* 0x0000500402077981 */ /* 0x000ea8000c1e1900 */
[----:B------:R-:W2:Y:S04]  /*01f0*/  LDG.E R0, desc[UR4][R2.64+-0x4] ;  /* 0xfffffc0402007981 */ /* 0x000ea8000c1e1900 */
[----:B------:R-:W3:Y:S01]  /*0200*/  LDG.E R9, desc[UR4][R2.64+0x4] ;  /* 0x0000040402097981 */ /* 0x000ee2000c1e1900 */
[----:B------:R-:W-:-:S02]  /*0210*/  IADD3 R6, P0, PT, R6, UR10, RZ ;  /* 0x0000000a06067c10 */ /* 0x000fc4000ff1e0ff */
[----:B--2---:R-:W-:Y:S02]  /*0220*/  IADD3 R0, PT, PT, R0, R7, R4 ;  /* 0x0000000700007210 */ /* 0x004fe40007ffe004 */
[----:B------:R-:W-:-:S03]  /*0230*/  IADD3.X R7, PT, PT, R8, UR11, RZ, P0, !PT ;  /* 0x0000000b08077c10 */ /* 0x000fc600087fe4ff */
[----:B---3--:R-:W-:-:S05]  /*0240*/  IMAD.IADD R9, R0, 0x1, R9 ;  /* 0x0000000100097824 */ /* 0x008fca00078e0209 */
[----:B------:R-:W-:Y:S01]  /*0250*/  STG.E desc[UR4][R6.64], R9 ;  /* 0x0000000906007986 */ /* 0x000fe2000c101904 */
[----:B------:R-:W-:Y:S05]  /*0260*/  EXIT ;  /* 0x000000000000794d */ /* 0x000fea0003800000 */
.L_x_0:
[----:B------:R-:W-:-:S00]  /*0270*/  BRA `(.L_x_0) ;  /* 0xfffffffc00fc7947 */ /* 0x000fc0000383ffff */
[----:B------:R-:W-:-:S00]  /*0280*/  NOP ;  /* 0x0000000000007918 */ /* 0x000fc00000000000 */
[----:B------:R-:W-:-:S00]  /*0290*/  NOP ;  /* 0x0000000000007918 */ /* 0x000fc00000000000 */
[----:B------:R-:W-:-:S00]  /*02a0*/  NOP ;  /* 0x0000000000007918 */ /* 0x000fc00000000000 */
[----:B------:R-:W-:-:S00]  /*02b0*/  NOP ;  /* 0x0000000000007918 */ /* 0x000fc00000000000 */
[----:B------:R-:W-:-:S00]  /*02c0*/  NOP ;  /* 0x0000000000007918 */ /* 0x000fc00000000000 */
[----:B------:R-:W-:-:S00]  /*02d0*/  NOP ;  /* 0x0000000000007918 */ /* 0x000fc00000000000 */
[----:B------:R-:W-:-:S00]  /*02e0*/  NOP ;  /* 0x0000000000007918 */ /* 0x000fc00000000000 */
[----:B------:R-:W-:-:S00]  /*02f0*/  NOP ;  /* 0x0000000000007918 */ /* 0x000fc00000000000 */
.L_x_2:


//--------------------- .text._Z8fillGridPi       --------------------------
	.section	.text._Z8fillGridPi,"ax",@progbits
	.align	128
        .global         _Z8fillGridPi
        .type           _Z8fillGridPi,@function
        .size           _Z8fillGridPi,(.L_x_3 - _Z8fillGridPi)
        .other          _Z8fillGridPi,@"STO_CUDA_ENTRY STV_DEFAULT"
_Z8fillGridPi:
.text._Z8fillGridPi:
[----:B------:R-:W-:Y:S01]  /*0000*/  LDC R1, c[0x0][0x37c] ;  /* 0x0000df00ff017b82 */ /* 0x000fe20000000800 */
[----:B------:R-:W0:Y:S01]  /*0010*/  S2R R0, SR_CTAID.X ;  /* 0x0000000000007919 */ /* 0x000e220000002500 */
[----:B------:R-:W0:Y:S01]  /*0020*/  LDCU UR4, c[0x0][0x360] ;  /* 0x00006c00ff0477ac */ /* 0x000e220008000800 */
[----:B------:R-:W0:Y:S01]  /*0030*/  S2R R3, SR_TID.X ;  /* 0x0000000000037919 */ /* 0x000e220000002100 */
[----:B------:R-:W1:Y:S01]  /*0040*/  LDCU UR5, c[0x0][0x364] ;  /* 0x00006c80ff0577ac */ /* 0x000e620008000800 */
[----:B------:R-:W1:Y:S01]  /*0050*/  S2R R2, SR_CTAID.Y ;  /* 0x0000000000027919 */ /* 0x000e620000002600 */
[----:B------:R-:W2:Y:S01]  /*0060*/  LDCU.64 UR6, c[0x0][0x380] ;  /* 0x00007000ff0677ac */ /* 0x000ea20008000a00 */
[----:B------:R-:W1:Y:S01]  /*0070*/  S2R R5, SR_TID.Y ;  /* 0x0000000000057919 */ /* 0x000e620000002200 */
[----:B0-----:R-:W-:-:S05]  /*0080*/  IMAD R0, R0, UR4, R3 ;  /* 0x0000000400007c24 */ /* 0x001fca000f8e0203 */
[----:B------:R-:W-:Y:S01]  /*0090*/  ISETP.NE.AND P2, PT, R0, RZ, PT ;  /* 0x000000ff0000720c */ /* 0x000fe20003f45270 */
[----:B-1----:R-:W-:Y:S01]  /*00a0*/  IMAD R3, R2, UR5, R5 ;  /* 0x0000000502037c24 */ /* 0x002fe2000f8e0205 */
[----:B------:R-:W0:Y:S03]  /*00b0*/  LDCU.64 UR4, c[0x0][0x358] ;  /* 0x00006b00ff0477ac */ /* 0x000e260008000a00 */
[----:B------:R-:W-:Y:S01]  /*00c0*/  IMAD R2, R0, R3, RZ ;  /* 0x0000000300027224 */ /* 0x000fe200078e02ff */
[C---:B------:R-:W-:Y:S01]  /*00d0*/  ISETP.NE.AND P0, PT, R3.reuse, RZ, PT ;  /* 0x000000ff0300720c */ /* 0x040fe20003f05270 */
[----:B------:R-:W-:-:S03]  /*00e0*/  IMAD R5, R3, 0x14, RZ ;  /* 0x0000001403057824 */ /* 0x000fc600078e02ff */
[----:B------:R-:W-:Y:S02]  /*00f0*/  SEL R2, R2, RZ, P0 ;  /* 0x000000ff02027207 */ /* 0x000fe40000000000 */
[----:B------:R-:W-:Y:S02]  /*0100*/  IADD3 R5, P1, PT, R5, R0, RZ ;  /* 0x0000000005057210 */ /* 0x000fe40007f3e0ff */
[----:B------:R-:W-:Y:S02]  /*0110*/  ISETP.NE.AND P0, PT, R0, 0x13, PT ;  /* 0x000000130000780c */ /* 0x000fe40003f05270 */
[----:B------:R-:W-:Y:S02]  /*0120*/  SEL R4, R2, RZ, P2 ;  /* 0x000000ff02047207 */ /* 0x000fe40001000000 */
[----:B------:R-:W-:Y:S02]  /*0130*/  LEA.HI.X.SX32 R0, R0, RZ, 0x1, P1 ;  /* 0x000000ff00007211 */ /* 0x000fe400008f0eff */
[----:B--2---:R-:W-:-:S02]  /*0140*/  LEA R2, P1, R5, UR6, 0x2 ;  /* 0x0000000605027c11 */ /* 0x004fc4000f8210ff */
[----:B------:R-:W-:Y:S02]  /*0150*/  ISETP.NE.AND P2, PT, R3, 0x13, PT ;  /* 0x000000130300780c */ /* 0x000fe40003f45270 */
[----:B------:R-:W-:Y:S02]  /*0160*/  SEL R4, R4, RZ, P0 ;  /* 0x000000ff04047207 */ /* 0x000fe40000000000 */
[----:B------:R-:W-:Y:S02]  /*0170*/  LEA.HI.X R3, R5, UR7, R0, 0x2, P1 ;  /* 0x0000000705037c11 */ /* 0x000fe400088f1400 */
[----:B------:R-:W-:-:S05]  /*0180*/  SEL R5, R4, RZ, P2 ;  /* 0x000000ff04057207 */ /* 0x000fca0001000000 */
[----:B0-----:R-:W-:Y:S01]  /*0190*/  STG.E desc[UR4][R2.64], R5 ;  /* 0x0000000502007986 */ /* 0x001fe2000c101904 */
[----:B------:R-:W-:Y:S05]  /*01a0*/  EXIT ;  /* 0x000000000000794d */ /* 0x000fea0003800000 */
.L_x_1:
        /* <DEDUP_REMOVED lines=13> */
.L_x_3:


//--------------------- .nv.shared.reserved.0     --------------------------
	.section	.nv.shared.reserved.0,"aw",@nobits
	.weak		__nv_reservedSMEM_offset_0_alias
	.size		__nv_reservedSMEM_offset_0_alias, 0, 64
	.other		__nv_reservedSMEM_offset_0_alias,@"STO_CUDA_RESERVED_SHARED STV_DEFAULT"
__nv_reservedSMEM_offset_0_alias:
	.zero		0
	.zero		64


//--------------------- .nv.constant0._Z11computeGridPiS_ --------------------------
	.section	.nv.constant0._Z11computeGridPiS_,"a",@progbits
	.sectionflags	@""
	.align	4
.nv.constant0._Z11computeGridPiS_:
	.zero		912


//--------------------- .nv.constant0._Z8fillGridPi --------------------------
	.section	.nv.constant0._Z8fillGridPi,"a",@progbits
	.sectionflags	@""
	.align	4
.nv.constant0._Z8fillGridPi:
	.zero		904


//--------------------- SYMBOLS --------------------------

	.type		.nv.reservedSmem.offset0,@object
	.size		.nv.reservedSmem.offset0,0x4
